	.headerflags	@"EF_CUDA_TEXMODE_UNIFIED EF_CUDA_64BIT_ADDRESS EF_CUDA_ACCELERATORS EF_CUDA_SM90 EF_CUDA_VIRTUAL_SM(EF_CUDA_SM90)"
	.elftype	@"ET_EXEC"


//--------------------- .nv.info                  --------------------------
	.section	.nv.info,"",@"SHT_CUDA_INFO"
	.align	4


	//----- nvinfo : EIATTR_REGCOUNT
	.align		4
        /*0000*/ 	.byte	0x04, 0x2f
        /*0002*/ 	.short	(.L_1 - .L_0)
	.align		4
.L_0:
        /*0004*/ 	.word	index@(triton_per_fused_mean_0)
        /*0008*/ 	.word	0x0000000e


	//----- nvinfo : EIATTR_MIN_STACK_SIZE
	.align		4
.L_1:
        /*000c*/ 	.byte	0x04, 0x12
        /*000e*/ 	.short	(.L_3 - .L_2)
	.align		4
.L_2:
        /*0010*/ 	.word	index@(triton_per_fused_mean_0)
        /*0014*/ 	.word	0x00000000


	//----- nvinfo : EIATTR_FRAME_SIZE
	.align		4
.L_3:
        /*0018*/ 	.byte	0x04, 0x11
        /*001a*/ 	.short	(.L_5 - .L_4)
	.align		4
.L_4:
        /*001c*/ 	.word	index@(triton_per_fused_mean_0)
        /*0020*/ 	.word	0x00000000


	//----- nvinfo : EIATTR_MIN_STACK_SIZE
	.align		4
.L_5:
        /*0024*/ 	.byte	0x04, 0x12
        /*0026*/ 	.short	(.L_7 - .L_6)
	.align		4
.L_6:
        /*0028*/ 	.word	index@(triton_per_fused_mean_0)
        /*002c*/ 	.word	0x00000000
.L_7:


//--------------------- .nv.info.triton_per_fused_mean_0 --------------------------
	.section	.nv.info.triton_per_fused_mean_0,"",@"SHT_CUDA_INFO"
	.sectionflags	@""
	.align	4


	//----- nvinfo : EIATTR_CUDA_API_VERSION
	.align		4
        /*0000*/ 	.byte	0x04, 0x37
        /*0002*/ 	.short	(.L_9 - .L_8)
.L_8:
        /*0004*/ 	.word	0x0000007c


	//----- nvinfo : EIATTR_KPARAM_INFO
	.align		4
.L_9:
        /*0008*/ 	.byte	0x04, 0x17
        /*000a*/ 	.short	(.L_11 - .L_10)
.L_10:
        /*000c*/ 	.word	0x00000000
        /*0010*/ 	.short	0x0003
        /*0012*/ 	.short	0x0014
        /*0014*/ 	.byte	0x00, 0xf0, 0x11, 0x00


	//----- nvinfo : EIATTR_KPARAM_INFO
	.align		4
.L_11:
        /*0018*/ 	.byte	0x04, 0x17
        /*001a*/ 	.short	(.L_13 - .L_12)
.L_12:
        /*001c*/ 	.word	0x00000000
        /*0020*/ 	.short	0x0002
        /*0022*/ 	.short	0x0010
        /*0024*/ 	.byte	0x00, 0xf0, 0x11, 0x00


	//----- nvinfo : EIATTR_KPARAM_INFO
	.align		4
.L_13:
        /*0028*/ 	.byte	0x04, 0x17
        /*002a*/ 	.short	(.L_15 - .L_14)
.L_14:
        /*002c*/ 	.word	0x00000000
        /*0030*/ 	.short	0x0001
        /*0032*/ 	.short	0x0008
        /*0034*/ 	.byte	0x00, 0xf4, 0x21, 0x00


	//----- nvinfo : EIATTR_KPARAM_INFO
	.align		4
.L_15:
        /*0038*/ 	.byte	0x04, 0x17
        /*003a*/ 	.short	(.L_17 - .L_16)
.L_16:
        /*003c*/ 	.word	0x00000000
        /*0040*/ 	.short	0x0000
        /*0042*/ 	.short	0x0000
        /*0044*/ 	.byte	0x00, 0xf4, 0x21, 0x00


	//----- nvinfo : EIATTR_SPARSE_MMA_MASK
	.align		4
.L_17:
        /*0048*/ 	.byte	0x03, 0x50
        /*004a*/ 	.short	0x0000


	//----- nvinfo : EIATTR_MAXREG_COUNT
	.align		4
        /*004c*/ 	.byte	0x03, 0x1b
        /*004e*/ 	.short	0x00ff


	//----- nvinfo : EIATTR_COOP_GROUP_MASK_REGIDS
	.align		4
        /*0050*/ 	.byte	0x04, 0x29
        /*0052*/ 	.short	(.L_19 - .L_18)


	//   ....[0]....
.L_18:
        /*0054*/ 	.word	0xffffffff


	//   ....[1]....
        /*0058*/ 	.word	0xffffffff


	//   ....[2]....
        /*005c*/ 	.word	0xffffffff


	//   ....[3]....
        /*0060*/ 	.word	0xffffffff


	//----- nvinfo : EIATTR_COOP_GROUP_INSTR_OFFSETS
	.align		4
.L_19:
        /*0064*/ 	.byte	0x04, 0x28
        /*0066*/ 	.short	(.L_21 - .L_20)


	//   ....[0]....
.L_20:
        /*0068*/ 	.word	0x000000f0


	//   ....[1]....
        /*006c*/ 	.word	0x00000120


	//   ....[2]....
        /*0070*/ 	.word	0x00000140


	//   ....[3]....
        /*0074*/ 	.word	0x00000170


	//----- nvinfo : EIATTR_EXIT_INSTR_OFFSETS
	.align		4
.L_21:
        /*0078*/ 	.byte	0x04, 0x1c
        /*007a*/ 	.short	(.L_23 - .L_22)


	//   ....[0]....
.L_22:
        /*007c*/ 	.word	0x000001a0


	//   ....[1]....
        /*0080*/ 	.word	0x000001d0


	//----- nvinfo : EIATTR_REQNTID
	.align		4
.L_23:
        /*0084*/ 	.byte	0x04, 0x10
        /*0086*/ 	.short	(.L_25 - .L_24)
.L_24:
        /*0088*/ 	.word	0x00000040
        /*008c*/ 	.word	0x00000001
        /*0090*/ 	.word	0x00000001


	//----- nvinfo : EIATTR_CBANK_PARAM_SIZE
	.align		4
.L_25:
        /*0094*/ 	.byte	0x03, 0x19
        /*0096*/ 	.short	0x0018


	//----- nvinfo : EIATTR_PARAM_CBANK
	.align		4
        /*0098*/ 	.byte	0x04, 0x0a
        /*009a*/ 	.short	(.L_27 - .L_26)
	.align		4
.L_26:
        /*009c*/ 	.word	index@(.nv.constant0.triton_per_fused_mean_0)
        /*00a0*/ 	.short	0x0210
        /*00a2*/ 	.short	0x0018


	//----- nvinfo : EIATTR_SW_WAR
	.align		4
.L_27:
        /*00a4*/ 	.byte	0x04, 0x36
        /*00a6*/ 	.short	(.L_29 - .L_28)
.L_28:
        /*00a8*/ 	.word	0x00000008
.L_29:


//--------------------- .nv.callgraph             --------------------------
	.section	.nv.callgraph,"",@"SHT_CUDA_CALLGRAPH"
	.align	4
	.sectionentsize	8
	.align		4
        /*0000*/ 	.word	0x00000000
	.align		4
        /*0004*/ 	.word	0xffffffff
	.align		4
        /*0008*/ 	.word	0x00000000
	.align		4
        /*000c*/ 	.word	0xfffffffe
	.align		4
        /*0010*/ 	.word	0x00000000
	.align		4
        /*0014*/ 	.word	0xfffffffd
	.align		4
        /*0018*/ 	.word	0x00000000
	.align		4
        /*001c*/ 	.word	0xfffffffc


//--------------------- .text.triton_per_fused_mean_0 --------------------------
	.section	.text.triton_per_fused_mean_0,"ax",@progbits
	.sectionflags	@"SHF_BARRIERS=1"
	.align	128
        .global         triton_per_fused_mean_0
        .type           triton_per_fused_mean_0,@function
        .size           triton_per_fused_mean_0,(.L_x_1 - triton_per_fused_mean_0)
        .other          triton_per_fused_mean_0,@"STO_CUDA_ENTRY STV_DEFAULT"
triton_per_fused_mean_0:
.text.triton_per_fused_mean_0:
[----:B------:R-:W0:Y:S02]  /*0000*/  LDC R1, c[0x0][0x28] ;  /* 0x00000a00ff017b82 */ /* 0x000e240000000800 */
[----:B------:R-:W1:Y:S01]  /*0010*/  S2R R10, SR_TID.X ;  /* 0x00000000000a7919 */ /* 0x000e620000002100 */
[----:B------:R-:W2:Y:S01]  /*0020*/  LDC.64 R2, c[0x0][0x218] ;  /* 0x00008600ff027b82 */ /* 0x000ea20000000a00 */
[----:B------:R-:W-:Y:S01]  /*0030*/  ULDC.64 UR4, c[0x0][0x208] ;  /* 0x0000820000047ab9 */ /* 0x000fe20000000a00 */
[----:B------:R-:W3:Y:S01]  /*0040*/  S2R R11, SR_CTAID.X ;  /* 0x00000000000b7919 */ /* 0x000ee20000002500 */
[----:B-1----:R-:W-:Y:S02]  /*0050*/  LOP3.LUT R0, R10, 0xf, RZ, 0xc0, !PT ;  /* 0x0000000f0a007812 */ /* 0x002fe400078ec0ff */
[C---:B---3--:R-:W-:Y:S02]  /*0060*/  ISETP.GE.AND P0, PT, R11.reuse, 0x800, PT ;  /* 0x000008000b00780c */ /* 0x048fe40003f06270 */
[----:B------:R-:W-:Y:S01]  /*0070*/  LEA R5, R11, R0, 0x4 ;  /* 0x000000000b057211 */ /* 0x000fe200078e20ff */
[----:B------:R-:W-:-:S04]  /*0080*/  HFMA2.MMA R0, -RZ, RZ, 0, 0 ;  /* 0x00000000ff007435 */ /* 0x000fc800000001ff */
[----:B--2---:R-:W-:-:S06]  /*0090*/  IMAD.WIDE R2, R5, 0x4, R2 ;  /* 0x0000000405027825 */ /* 0x004fcc00078e0202 */
[----:B------:R-:W2:Y:S01]  /*00a0*/  @!P0 LDG.E R0, desc[UR4][R2.64] ;  /* 0x0000000402008981 */ /* 0x000ea2000c1e1900 */
[----:B------:R-:W-:Y:S01]  /*00b0*/  BAR.SYNC.DEFER_BLOCKING 0x0 ;  /* 0x0000000000007b1d */ /* 0x000fe20000010000 */
[----:B--2---:R-:W-:-:S04]  /*00c0*/  SEL R0, R0, RZ, !P0 ;  /* 0x000000ff00007207 */ /* 0x004fc80004000000 */
[----:B------:R-:W-:Y:S02]  /*00d0*/  FSEL R0, R0, RZ, !P0 ;  /* 0x000000ff00007208 */ /* 0x000fe40004000000 */
[----:B------:R-:W-:-:S03]  /*00e0*/  LOP3.LUT P0, RZ, R10, 0x3f, RZ, 0xc0, !PT ;  /* 0x0000003f0aff7812 */ /* 0x000fc6000780c0ff */
[----:B------:R-:W1:Y:S01]  /*00f0*/  SHFL.BFLY PT, R5, R0, 0x8, 0x1f ;  /* 0x0d001f0000057f89 */ /* 0x000e6200000e0000 */
[----:B------:R-:W-:Y:S01]  /*0100*/  ISETP.LT.AND P0, PT, R11, 0x800, !P0 ;  /* 0x000008000b00780c */ /* 0x000fe20004701270 */
[----:B-1----:R-:W-:-:S05]  /*0110*/  FADD R6, R0, R5 ;  /* 0x0000000500067221 */ /* 0x002fca0000000000 */
[----:B------:R-:W1:Y:S02]  /*0120*/  SHFL.BFLY PT, R5, R6, 0x4, 0x1f ;  /* 0x0c801f0006057f89 */ /* 0x000e6400000e0000 */
[----:B-1----:R-:W-:-:S05]  /*0130*/  FADD R7, R6, R5 ;  /* 0x0000000506077221 */ /* 0x002fca0000000000 */
[----:B------:R-:W1:Y:S02]  /*0140*/  SHFL.BFLY PT, R4, R7, 0x2, 0x1f ;  /* 0x0c401f0007047f89 */ /* 0x000e6400000e0000 */
[----:B-1----:R-:W-:Y:S02]  /*0150*/  FADD R8, R7, R4 ;  /* 0x0000000407087221 */ /* 0x002fe40000000000 */
[----:B------:R-:W1:Y:S03]  /*0160*/  LDC.64 R4, c[0x0][0x210] ;  /* 0x00008400ff047b82 */ /* 0x000e660000000a00 */
[----:B------:R-:W2:Y:S01]  /*0170*/  SHFL.BFLY PT, R9, R8, 0x1, 0x1f ;  /* 0x0c201f0008097f89 */ /* 0x000ea200000e0000 */
[----:B-1----:R-:W-:-:S04]  /*0180*/  IMAD.WIDE R2, R11, 0x4, R4 ;  /* 0x000000040b027825 */ /* 0x002fc800078e0204 */
[----:B--2---:R-:W-:Y:S01]  /*0190*/  FADD R9, R8, R9 ;  /* 0x0000000908097221 */ /* 0x004fe20000000000 */
[----:B------:R-:W-:Y:S06]  /*01a0*/  @!P0 EXIT ;  /* 0x000000000000894d */ /* 0x000fec0003800000 */
[----:B------:R-:W-:-:S05]  /*01b0*/  FMUL R9, R9, 0.0625 ;  /* 0x3d80000009097820 */ /* 0x000fca0000400000 */
[----:B------:R-:W-:Y:S01]  /*01c0*/  STG.E desc[UR4][R2.64], R9 ;  /* 0x0000000902007986 */ /* 0x000fe2000c101904 */
[----:B------:R-:W-:Y:S05]  /*01d0*/  EXIT ;  /* 0x000000000000794d */ /* 0x000fea0003800000 */
.L_x_0:
[----:B------:R-:W-:-:S00]  /*01e0*/  BRA `(.L_x_0) ;  /* 0xfffffffc00fc7947 */ /* 0x000fc0000383ffff */
[----:B------:R-:W-:-:S00]  /*01f0*/  NOP ;  /* 0x0000000000007918 */ /* 0x000fc00000000000 */
        /* <DEDUP_REMOVED lines=8> */
.L_x_1:


//--------------------- .nv.constant0.triton_per_fused_mean_0 --------------------------
	.section	.nv.constant0.triton_per_fused_mean_0,"a",@progbits
	.sectionflags	@""
	.align	4
.nv.constant0.triton_per_fused_mean_0:
	.zero		552
